//
// Generated by NVIDIA NVVM Compiler
//
// Compiler Build ID: CL-36424714
// Cuda compilation tools, release 13.0, V13.0.88
// Based on NVVM 20.0.0
//

.version 9.0
.target sm_100
.address_size 64

	// .globl	_Z15MatrixMulKernelPdS_S_iii

.visible .entry _Z15MatrixMulKernelPdS_S_iii(
	.param .u64 .ptr .align 1 _Z15MatrixMulKernelPdS_S_iii_param_0,
	.param .u64 .ptr .align 1 _Z15MatrixMulKernelPdS_S_iii_param_1,
	.param .u64 .ptr .align 1 _Z15MatrixMulKernelPdS_S_iii_param_2,
	.param .u32 _Z15MatrixMulKernelPdS_S_iii_param_3,
	.param .u32 _Z15MatrixMulKernelPdS_S_iii_param_4,
	.param .u32 _Z15MatrixMulKernelPdS_S_iii_param_5
)
{
	.reg .pred 	%p<13>;
	.reg .b32 	%r<41>;
	.reg .b64 	%rd<53>;
	.reg .b64 	%fd<68>;

	ld.param.u64 	%rd7, [_Z15MatrixMulKernelPdS_S_iii_param_0];
	ld.param.u64 	%rd8, [_Z15MatrixMulKernelPdS_S_iii_param_1];
	ld.param.u64 	%rd6, [_Z15MatrixMulKernelPdS_S_iii_param_2];
	ld.param.u32 	%r20, [_Z15MatrixMulKernelPdS_S_iii_param_3];
	ld.param.u32 	%r18, [_Z15MatrixMulKernelPdS_S_iii_param_4];
	ld.param.u32 	%r19, [_Z15MatrixMulKernelPdS_S_iii_param_5];
	cvta.to.global.u64 	%rd1, %rd8;
	cvta.to.global.u64 	%rd2, %rd7;
	mov.u32 	%r21, %ctaid.y;
	mov.u32 	%r22, %ntid.y;
	mov.u32 	%r23, %tid.y;
	mad.lo.s32 	%r1, %r21, %r22, %r23;
	mov.u32 	%r24, %ctaid.x;
	mov.u32 	%r25, %ntid.x;
	mov.u32 	%r26, %tid.x;
	mad.lo.s32 	%r2, %r24, %r25, %r26;
	setp.ge.s32 	%p1, %r1, %r20;
	setp.ge.s32 	%p2, %r2, %r19;
	or.pred  	%p3, %p1, %p2;
	@%p3 bra 	$L__BB0_14;
	setp.lt.s32 	%p4, %r18, 1;
	mov.f64 	%fd67, 0d0000000000000000;
	@%p4 bra 	$L__BB0_13;
	mul.lo.s32 	%r3, %r18, %r1;
	and.b32  	%r4, %r18, 7;
	setp.lt.u32 	%p5, %r18, 8;
	mov.f64 	%fd67, 0d0000000000000000;
	mov.b32 	%r39, 0;
	@%p5 bra 	$L__BB0_5;
	and.b32  	%r39, %r18, 2147483640;
	neg.s32 	%r37, %r39;
	shl.b32 	%r7, %r19, 3;
	mul.wide.u32 	%rd9, %r3, 8;
	add.s64 	%rd10, %rd9, %rd2;
	add.s64 	%rd52, %rd10, 32;
	mov.f64 	%fd67, 0d0000000000000000;
	mul.wide.s32 	%rd13, %r19, 8;
	mov.u32 	%r36, %r2;
$L__BB0_4:
	.pragma "nounroll";
	ld.global.f64 	%fd17, [%rd52+-32];
	mul.wide.s32 	%rd11, %r36, 8;
	add.s64 	%rd12, %rd1, %rd11;
	ld.global.f64 	%fd18, [%rd12];
	fma.rn.f64 	%fd19, %fd17, %fd18, %fd67;
	ld.global.f64 	%fd20, [%rd52+-24];
	add.s64 	%rd14, %rd12, %rd13;
	ld.global.f64 	%fd21, [%rd14];
	fma.rn.f64 	%fd22, %fd20, %fd21, %fd19;
	ld.global.f64 	%fd23, [%rd52+-16];
	add.s64 	%rd15, %rd14, %rd13;
	ld.global.f64 	%fd24, [%rd15];
	fma.rn.f64 	%fd25, %fd23, %fd24, %fd22;
	ld.global.f64 	%fd26, [%rd52+-8];
	add.s64 	%rd16, %rd15, %rd13;
	ld.global.f64 	%fd27, [%rd16];
	fma.rn.f64 	%fd28, %fd26, %fd27, %fd25;
	ld.global.f64 	%fd29, [%rd52];
	add.s64 	%rd17, %rd16, %rd13;
	ld.global.f64 	%fd30, [%rd17];
	fma.rn.f64 	%fd31, %fd29, %fd30, %fd28;
	ld.global.f64 	%fd32, [%rd52+8];
	add.s64 	%rd18, %rd17, %rd13;
	ld.global.f64 	%fd33, [%rd18];
	fma.rn.f64 	%fd34, %fd32, %fd33, %fd31;
	ld.global.f64 	%fd35, [%rd52+16];
	add.s64 	%rd19, %rd18, %rd13;
	ld.global.f64 	%fd36, [%rd19];
	fma.rn.f64 	%fd37, %fd35, %fd36, %fd34;
	ld.global.f64 	%fd38, [%rd52+24];
	add.s64 	%rd20, %rd19, %rd13;
	ld.global.f64 	%fd39, [%rd20];
	fma.rn.f64 	%fd67, %fd38, %fd39, %fd37;
	add.s32 	%r37, %r37, 8;
	add.s32 	%r36, %r36, %r7;
	add.s64 	%rd52, %rd52, 64;
	setp.ne.s32 	%p6, %r37, 0;
	@%p6 bra 	$L__BB0_4;
$L__BB0_5:
	setp.eq.s32 	%p7, %r4, 0;
	@%p7 bra 	$L__BB0_13;
	and.b32  	%r13, %r18, 3;
	setp.lt.u32 	%p8, %r4, 4;
	@%p8 bra 	$L__BB0_8;
	add.s32 	%r28, %r39, %r3;
	mul.wide.u32 	%rd21, %r28, 8;
	add.s64 	%rd22, %rd2, %rd21;
	ld.global.f64 	%fd41, [%rd22];
	mad.lo.s32 	%r29, %r39, %r19, %r2;
	mul.wide.s32 	%rd23, %r29, 8;
	add.s64 	%rd24, %rd1, %rd23;
	ld.global.f64 	%fd42, [%rd24];
	fma.rn.f64 	%fd43, %fd41, %fd42, %fd67;
	cvt.u64.u32 	%rd25, %r3;
	cvt.u64.u32 	%rd26, %r39;
	add.s64 	%rd27, %rd26, %rd25;
	shl.b64 	%rd28, %rd27, 3;
	add.s64 	%rd29, %rd2, %rd28;
	ld.global.f64 	%fd44, [%rd29+8];
	mul.wide.s32 	%rd30, %r19, 8;
	add.s64 	%rd31, %rd24, %rd30;
	ld.global.f64 	%fd45, [%rd31];
	fma.rn.f64 	%fd46, %fd44, %fd45, %fd43;
	ld.global.f64 	%fd47, [%rd29+16];
	add.s64 	%rd32, %rd31, %rd30;
	ld.global.f64 	%fd48, [%rd32];
	fma.rn.f64 	%fd49, %fd47, %fd48, %fd46;
	ld.global.f64 	%fd50, [%rd29+24];
	add.s64 	%rd33, %rd32, %rd30;
	ld.global.f64 	%fd51, [%rd33];
	fma.rn.f64 	%fd67, %fd50, %fd51, %fd49;
	add.s32 	%r39, %r39, 4;
$L__BB0_8:
	setp.eq.s32 	%p9, %r13, 0;
	@%p9 bra 	$L__BB0_13;
	setp.eq.s32 	%p10, %r13, 1;
	@%p10 bra 	$L__BB0_11;
	add.s32 	%r30, %r39, %r3;
	mul.wide.u32 	%rd34, %r30, 8;
	add.s64 	%rd35, %rd2, %rd34;
	ld.global.f64 	%fd53, [%rd35];
	mad.lo.s32 	%r31, %r39, %r19, %r2;
	mul.wide.s32 	%rd36, %r31, 8;
	add.s64 	%rd37, %rd1, %rd36;
	ld.global.f64 	%fd54, [%rd37];
	fma.rn.f64 	%fd55, %fd53, %fd54, %fd67;
	cvt.u64.u32 	%rd38, %r3;
	cvt.u64.u32 	%rd39, %r39;
	add.s64 	%rd40, %rd39, %rd38;
	shl.b64 	%rd41, %rd40, 3;
	add.s64 	%rd42, %rd2, %rd41;
	ld.global.f64 	%fd56, [%rd42+8];
	mul.wide.s32 	%rd43, %r19, 8;
	add.s64 	%rd44, %rd37, %rd43;
	ld.global.f64 	%fd57, [%rd44];
	fma.rn.f64 	%fd67, %fd56, %fd57, %fd55;
	add.s32 	%r39, %r39, 2;
$L__BB0_11:
	and.b32  	%r32, %r18, 1;
	setp.eq.b32 	%p11, %r32, 1;
	not.pred 	%p12, %p11;
	@%p12 bra 	$L__BB0_13;
	add.s32 	%r33, %r39, %r3;
	mul.wide.u32 	%rd45, %r33, 8;
	add.s64 	%rd46, %rd2, %rd45;
	ld.global.f64 	%fd58, [%rd46];
	mad.lo.s32 	%r34, %r39, %r19, %r2;
	mul.wide.s32 	%rd47, %r34, 8;
	add.s64 	%rd48, %rd1, %rd47;
	ld.global.f64 	%fd59, [%rd48];
	fma.rn.f64 	%fd67, %fd58, %fd59, %fd67;
$L__BB0_13:
	mad.lo.s32 	%r35, %r19, %r1, %r2;
	cvta.to.global.u64 	%rd49, %rd6;
	mul.wide.s32 	%rd50, %r35, 8;
	add.s64 	%rd51, %rd49, %rd50;
	st.global.f64 	[%rd51], %fd67;
$L__BB0_14:
	ret;

}


// ===== COMPILED SASS (sm_100) =====

	.target	sm_100

	.elftype	@"ET_EXEC"


//--------------------- .note.nv.tkinfo           --------------------------
	.section	.note.nv.tkinfo,"",@"SHT_NOTE"
	.sectionflags	@"SHF_NOTE_NV_TKINFO"
	.tkinfo
        /*0018*/ 	.word	0x00000002
        /*0030*/ 	.string	""
        /*0030*/ 	.string	"ptxas"
        /*0030*/ 	.string	"Cuda compilation tools, release 13.0, V13.0.88"
        /*0030*/ 	.string	"Build cuda_13.0.r13.0/compiler.36424714_0"
        /*0030*/ 	.string	"-arch sm_100 -m 64 "



//--------------------- .note.nv.cuinfo           --------------------------
	.section	.note.nv.cuinfo,"",@"SHT_NOTE"
	.sectionflags	@"SHF_NOTE_NV_CUINFO"
        /*0018*/ 	.short	0x0002
        /*001a*/ 	.short	0x0064
        /*001c*/ 	.short	0x0082
	.zero		2


//--------------------- .nv.info                  --------------------------
	.section	.nv.info,"",@"SHT_CUDA_INFO"
	.align	4


	//----- nvinfo : EIATTR_REGCOUNT
	.align		4
        /*0000*/ 	.byte	0x04, 0x2f
        /*0002*/ 	.short	(.L_1 - .L_0)
	.align		4
.L_0:
        /*0004*/ 	.word	index@(_Z15MatrixMulKernelPdS_S_iii)
        /*0008*/ 	.word	0x00000020


	//----- nvinfo : EIATTR_FRAME_SIZE
	.align		4
.L_1:
        /*000c*/ 	.byte	0x04, 0x11
        /*000e*/ 	.short	(.L_3 - .L_2)
	.align		4
.L_2:
        /*0010*/ 	.word	index@(_Z15MatrixMulKernelPdS_S_iii)
        /*0014*/ 	.word	0x00000000


	//----- nvinfo : EIATTR_MIN_STACK_SIZE
	.align		4
.L_3:
        /*0018*/ 	.byte	0x04, 0x12
        /*001a*/ 	.short	(.L_5 - .L_4)
	.align		4
.L_4:
        /*001c*/ 	.word	index@(_Z15MatrixMulKernelPdS_S_iii)
        /*0020*/ 	.word	0x00000000
.L_5:


//--------------------- .nv.compat                --------------------------
	.section	.nv.compat,"",@"SHT_CUDA_COMPAT_INFO"
	.align	4
        /*0000*/ 	.byte	0x02, 0x09, 0x00, 0x00, 0x02, 0x02, 0x01, 0x00, 0x02, 0x05, 0x05, 0x00, 0x03, 0x07, 0x01, 0x01
        /*0010*/ 	.byte	0x02, 0x03, 0x00, 0x00, 0x02, 0x06, 0x01, 0x00, 0x04, 0x0b, 0x08, 0x00, 0x01, 0x00, 0x00, 0x00
        /*0020*/ 	.byte	0x00, 0x00, 0x00, 0x00


//--------------------- .nv.info._Z15MatrixMulKernelPdS_S_iii --------------------------
	.section	.nv.info._Z15MatrixMulKernelPdS_S_iii,"",@"SHT_CUDA_INFO"
	.sectionflags	@""
	.align	4


	//----- nvinfo : EIATTR_CUDA_API_VERSION
	.align		4
        /*0000*/ 	.byte	0x04, 0x37
        /*0002*/ 	.short	(.L_7 - .L_6)
.L_6:
        /*0004*/ 	.word	0x00000082


	//----- nvinfo : EIATTR_KPARAM_INFO
	.align		4
.L_7:
        /*0008*/ 	.byte	0x04, 0x17
        /*000a*/ 	.short	(.L_9 - .L_8)
.L_8:
        /*000c*/ 	.word	0x00000000
        /*0010*/ 	.short	0x0005
        /*0012*/ 	.short	0x0020
        /*0014*/ 	.byte	0x00, 0xf0, 0x11, 0x00


	//----- nvinfo : EIATTR_KPARAM_INFO
	.align		4
.L_9:
        /*0018*/ 	.byte	0x04, 0x17
        /*001a*/ 	.short	(.L_11 - .L_10)
.L_10:
        /*001c*/ 	.word	0x00000000
        /*0020*/ 	.short	0x0004
        /*0022*/ 	.short	0x001c
        /*0024*/ 	.byte	0x00, 0xf0, 0x11, 0x00


	//----- nvinfo : EIATTR_KPARAM_INFO
	.align		4
.L_11:
        /*0028*/ 	.byte	0x04, 0x17
        /*002a*/ 	.short	(.L_13 - .L_12)
.L_12:
        /*002c*/ 	.word	0x00000000
        /*0030*/ 	.short	0x0003
        /*0032*/ 	.short	0x0018
        /*0034*/ 	.byte	0x00, 0xf0, 0x11, 0x00


	//----- nvinfo : EIATTR_KPARAM_INFO
	.align		4
.L_13:
        /*0038*/ 	.byte	0x04, 0x17
        /*003a*/ 	.short	(.L_15 - .L_14)
.L_14:
        /*003c*/ 	.word	0x00000000
        /*0040*/ 	.short	0x0002
        /*0042*/ 	.short	0x0010
        /*0044*/ 	.byte	0x00, 0xf5, 0x21, 0x00


	//----- nvinfo : EIATTR_KPARAM_INFO
	.align		4
.L_15:
        /*0048*/ 	.byte	0x04, 0x17
        /*004a*/ 	.short	(.L_17 - .L_16)
.L_16:
        /*004c*/ 	.word	0x00000000
        /*0050*/ 	.short	0x0001
        /*0052*/ 	.short	0x0008
        /*0054*/ 	.byte	0x00, 0xf5, 0x21, 0x00


	//----- nvinfo : EIATTR_KPARAM_INFO
	.align		4
.L_17:
        /*0058*/ 	.byte	0x04, 0x17
        /*005a*/ 	.short	(.L_19 - .L_18)
.L_18:
        /*005c*/ 	.word	0x00000000
        /*0060*/ 	.short	0x0000
        /*0062*/ 	.short	0x0000
        /*0064*/ 	.byte	0x00, 0xf5, 0x21, 0x00


	//----- nvinfo : EIATTR_SPARSE_MMA_MASK
	.align		4
.L_19:
        /*0068*/ 	.byte	0x03, 0x50
        /*006a*/ 	.short	0x0000


	//----- nvinfo : EIATTR_MAXREG_COUNT
	.align		4
        /*006c*/ 	.byte	0x03, 0x1b
        /*006e*/ 	.short	0x00ff


	//----- nvinfo : EIATTR_MERCURY_ISA_VERSION
	.align		4
        /*0070*/ 	.byte	0x03, 0x5f
        /*0072*/ 	.short	0x0101


	//----- nvinfo : EIATTR_VRC_CTA_INIT_COUNT
	.align		4
        /*0074*/ 	.byte	0x02, 0x4a
	.zero		1
	.zero		1


	//----- nvinfo : EIATTR_EXIT_INSTR_OFFSETS
	.align		4
        /*0078*/ 	.byte	0x04, 0x1c
        /*007a*/ 	.short	(.L_21 - .L_20)


	//   ....[0]....
.L_20:
        /*007c*/ 	.word	0x000000d0


	//   ....[1]....
        /*0080*/ 	.word	0x000008f0


	//----- nvinfo : EIATTR_CBANK_PARAM_SIZE
	.align		4
.L_21:
        /*0084*/ 	.byte	0x03, 0x19
        /*0086*/ 	.short	0x0024


	//----- nvinfo : EIATTR_PARAM_CBANK
	.align		4
        /*0088*/ 	.byte	0x04, 0x0a
        /*008a*/ 	.short	(.L_23 - .L_22)
	.align		4
.L_22:
        /*008c*/ 	.word	index@(.nv.constant0._Z15MatrixMulKernelPdS_S_iii)
        /*0090*/ 	.short	0x0380
        /*0092*/ 	.short	0x0024


	//----- nvinfo : EIATTR_SW_WAR
	.align		4
.L_23:
        /*0094*/ 	.byte	0x04, 0x36
        /*0096*/ 	.short	(.L_25 - .L_24)
.L_24:
        /*0098*/ 	.word	0x00000008
.L_25:


//--------------------- .nv.callgraph             --------------------------
	.section	.nv.callgraph,"",@"SHT_CUDA_CALLGRAPH"
	.align	4
	.sectionentsize	8
	.align		4
        /*0000*/ 	.word	0x00000000
	.align		4
        /*0004*/ 	.word	0xffffffff
	.align		4
        /*0008*/ 	.word	0x00000000
	.align		4
        /*000c*/ 	.word	0xfffffffe
	.align		4
        /*0010*/ 	.word	0x00000000
	.align		4
        /*0014*/ 	.word	0xfffffffd
	.align		4
        /*0018*/ 	.word	0x00000000
	.align		4
        /*001c*/ 	.word	0xfffffffc


//--------------------- .text._Z15MatrixMulKernelPdS_S_iii --------------------------
	.section	.text._Z15MatrixMulKernelPdS_S_iii,"ax",@progbits
	.align	128
        .global         _Z15MatrixMulKernelPdS_S_iii
        .type           _Z15MatrixMulKernelPdS_S_iii,@function
        .size           _Z15MatrixMulKernelPdS_S_iii,(.L_x_5 - _Z15MatrixMulKernelPdS_S_iii)
        .other          _Z15MatrixMulKernelPdS_S_iii,@"STO_CUDA_ENTRY STV_DEFAULT"
_Z15MatrixMulKernelPdS_S_iii:
.text._Z15MatrixMulKernelPdS_S_iii:
[----:B------:R-:W-:Y:S01]  /*0000*/  LDC R1, c[0x0][0x37c] ;  /* 0x0000df00ff017b82 */ /* 0x000fe20000000800 */
[----:B------:R-:W0:Y:S07]  /*0010*/  S2R R4, SR_TID.X ;  /* 0x0000000000047919 */ /* 0x000e2e0000002100 */
[----:B------:R-:W1:Y:S01]  /*0020*/  LDC R2, c[0x0][0x364] ;  /* 0x0000d900ff027b82 */ /* 0x000e620000000800 */
[----:B------:R-:W2:Y:S01]  /*0030*/  LDCU UR6, c[0x0][0x398] ;  /* 0x00007300ff0677ac */ /* 0x000ea20008000800 */
[----:B------:R-:W1:Y:S06]  /*0040*/  S2R R5, SR_TID.Y ;  /* 0x0000000000057919 */ /* 0x000e6c0000002200 */
[----:B------:R-:W0:Y:S08]  /*0050*/  S2UR UR5, SR_CTAID.X ;  /* 0x00000000000579c3 */ /* 0x000e300000002500 */
[----:B------:R-:W0:Y:S08]  /*0060*/  LDC R3, c[0x0][0x360] ;  /* 0x0000d800ff037b82 */ /* 0x000e300000000800 */
[----:B------:R-:W1:Y:S08]  /*0070*/  S2UR UR4, SR_CTAID.Y ;  /* 0x00000000000479c3 */ /* 0x000e700000002600 */
[----:B------:R-:W3:Y:S01]  /*0080*/  LDC R0, c[0x0][0x3a0] ;  /* 0x0000e800ff007b82 */ /* 0x000ee20000000800 */
[----:B0-----:R-:W-:-:S02]  /*0090*/  IMAD R3, R3, UR5, R4 ;  /* 0x0000000503037c24 */ /* 0x001fc4000f8e0204 */
[----:B-1----:R-:W-:-:S03]  /*00a0*/  IMAD R2, R2, UR4, R5 ;  /* 0x0000000402027c24 */ /* 0x002fc6000f8e0205 */
[----:B---3--:R-:W-:-:S04]  /*00b0*/  ISETP.GE.AND P0, PT, R3, R0, PT ;  /* 0x000000000300720c */ /* 0x008fc80003f06270 */
[----:B--2---:R-:W-:-:S13]  /*00c0*/  ISETP.GE.OR P0, PT, R2, UR6, P0 ;  /* 0x0000000602007c0c */ /* 0x004fda0008706670 */
[----:B------:R-:W-:Y:S05]  /*00d0*/  @P0 EXIT ;  /* 0x000000000000094d */ /* 0x000fea0003800000 */
[----:B------:R-:W0:Y:S01]  /*00e0*/  LDC R5, c[0x0][0x39c] ;  /* 0x0000e700ff057b82 */ /* 0x000e220000000800 */
[----:B------:R-:W1:Y:S01]  /*00f0*/  LDCU.64 UR4, c[0x0][0x358] ;  /* 0x00006b00ff0477ac */ /* 0x000e620008000a00 */
[----:B------:R-:W-:Y:S02]  /*0100*/  CS2R R18, SRZ ;  /* 0x0000000000127805 */ /* 0x000fe4000001ff00 */
[----:B0-----:R-:W-:-:S13]  /*0110*/  ISETP.GE.AND P0, PT, R5, 0x1, PT ;  /* 0x000000010500780c */ /* 0x001fda0003f06270 */
[----:B-1----:R-:W-:Y:S05]  /*0120*/  @!P0 BRA `(.L_x_0) ;  /* 0x0000000400e08947 */ /* 0x002fea0003800000 */
[C---:B------:R-:W-:Y:S01]  /*0130*/  ISETP.GE.U32.AND P1, PT, R5.reuse, 0x8, PT ;  /* 0x000000080500780c */ /* 0x040fe20003f26070 */
[----:B------:R-:W-:Y:S01]  /*0140*/  HFMA2 R7, -RZ, RZ, 0, 0 ;  /* 0x00000000ff077431 */ /* 0x000fe200000001ff */
[----:B------:R-:W-:Y:S01]  /*0150*/  LOP3.LUT R4, R5, 0x7, RZ, 0xc0, !PT ;  /* 0x0000000705047812 */ /* 0x000fe200078ec0ff */
[----:B------:R-:W-:Y:S01]  /*0160*/  IMAD R6, R2, R5, RZ ;  /* 0x0000000502067224 */ /* 0x000fe200078e02ff */
[----:B------:R-:W-:Y:S02]  /*0170*/  CS2R R18, SRZ ;  /* 0x0000000000127805 */ /* 0x000fe4000001ff00 */
[----:B------:R-:W-:-:S07]  /*0180*/  ISETP.NE.AND P0, PT, R4, RZ, PT ;  /* 0x000000ff0400720c */ /* 0x000fce0003f05270 */
[----:B------:R-:W-:Y:S06]  /*0190*/  @!P1 BRA `(.L_x_1) ;  /* 0x0000000000c49947 */ /* 0x000fec0003800000 */
[----:B------:R-:W0:Y:S01]  /*01a0*/  LDC.64 R8, c[0x0][0x380] ;  /* 0x0000e000ff087b82 */ /* 0x000e220000000a00 */
[----:B------:R-:W-:Y:S01]  /*01b0*/  LOP3.LUT R7, R5, 0x7ffffff8, RZ, 0xc0, !PT ;  /* 0x7ffffff805077812 */ /* 0x000fe200078ec0ff */
[----:B------:R-:W-:Y:S01]  /*01c0*/  IMAD.MOV.U32 R27, RZ, RZ, R3 ;  /* 0x000000ffff1b7224 */ /* 0x000fe200078e0003 */
[----:B------:R-:W-:-:S03]  /*01d0*/  CS2R R18, SRZ ;  /* 0x0000000000127805 */ /* 0x000fc6000001ff00 */
[----:B------:R-:W-:Y:S02]  /*01e0*/  IMAD.MOV R26, RZ, RZ, -R7 ;  /* 0x000000ffff1a7224 */ /* 0x000fe400078e0a07 */
[----:B0-----:R-:W-:-:S03]  /*01f0*/  IMAD.WIDE.U32 R8, R6, 0x8, R8 ;  /* 0x0000000806087825 */ /* 0x001fc600078e0008 */
[----:B------:R-:W-:-:S04]  /*0200*/  IADD3 R10, P1, PT, R8, 0x20, RZ ;  /* 0x00000020080a7810 */ /* 0x000fc80007f3e0ff */
[----:B------:R-:W-:-:S09]  /*0210*/  IADD3.X R11, PT, PT, RZ, R9, RZ, P1, !PT ;  /* 0x00000009ff0b7210 */ /* 0x000fd20000ffe4ff */
.L_x_2:
[----:B------:R-:W0:Y:S01]  /*0220*/  LDC.64 R22, c[0x0][0x388] ;  /* 0x0000e200ff167b82 */ /* 0x000e220000000a00 */
[----:B------:R-:W-:Y:S01]  /*0230*/  MOV R8, R10 ;  /* 0x0000000a00087202 */ /* 0x000fe20000000f00 */
[----:B------:R-:W-:-:S05]  /*0240*/  IMAD.MOV.U32 R9, RZ, RZ, R11 ;  /* 0x000000ffff097224 */ /* 0x000fca00078e000b */
[----:B------:R-:W2:Y:S04]  /*0250*/  LDG.E.64 R14, desc[UR4][R8.64+-0x20] ;  /* 0xffffe004080e7981 */ /* 0x000ea8000c1e1b00 */
[----:B------:R-:W3:Y:S01]  /*0260*/  LDG.E.64 R10, desc[UR4][R8.64+-0x18] ;  /* 0xffffe804080a7981 */ /* 0x000ee2000c1e1b00 */
[----:B0-----:R-:W-:-:S05]  /*0270*/  IMAD.WIDE R22, R27, 0x8, R22 ;  /* 0x000000081b167825 */ /* 0x001fca00078e0216 */
[----:B------:R-:W2:Y:S01]  /*0280*/  LDG.E.64 R12, desc[UR4][R22.64] ;  /* 0x00000004160c7981 */ /* 0x000ea2000c1e1b00 */
[----:B------:R-:W-:-:S05]  /*0290*/  IMAD.WIDE R28, R0, 0x8, R22 ;  /* 0x00000008001c7825 */ /* 0x000fca00078e0216 */
[----:B------:R-:W3:Y:S01]  /*02a0*/  LDG.E.64 R16, desc[UR4][R28.64] ;  /* 0x000000041c107981 */ /* 0x000ee2000c1e1b00 */
[C---:B------:R-:W-:Y:S01]  /*02b0*/  IMAD.WIDE R24, R0.reuse, 0x8, R28 ;  /* 0x0000000800187825 */ /* 0x040fe200078e021c */
[----:B--2---:R-:W-:Y:S02]  /*02c0*/  DFMA R18, R14, R12, R18 ;  /* 0x0000000c0e12722b */ /* 0x004fe40000000012 */
[----:B------:R-:W2:Y:S04]  /*02d0*/  LDG.E.64 R14, desc[UR4][R8.64+-0x10] ;  /* 0xfffff004080e7981 */ /* 0x000ea8000c1e1b00 */
[----:B------:R-:W2:Y:S01]  /*02e0*/  LDG.E.64 R12, desc[UR4][R24.64] ;  /* 0x00000004180c7981 */ /* 0x000ea2000c1e1b00 */
[----:B------:R-:W-:Y:S01]  /*02f0*/  IMAD.WIDE R20, R0, 0x8, R24 ;  /* 0x0000000800147825 */ /* 0x000fe200078e0218 */
[----:B---3--:R-:W-:-:S02]  /*0300*/  DFMA R16, R10, R16, R18 ;  /* 0x000000100a10722b */ /* 0x008fc40000000012 */
[----:B------:R-:W3:Y:S04]  /*0310*/  LDG.E.64 R10, desc[UR4][R8.64+-0x8] ;  /* 0xfffff804080a7981 */ /* 0x000ee8000c1e1b00 */
        /* <DEDUP_REMOVED lines=9> */
[----:B------:R-:W-:-:S03]  /*03b0*/  IMAD.WIDE R24, R0, 0x8, R28 ;  /* 0x0000000800187825 */ /* 0x000fc600078e021c */
[----:B------:R-:W4:Y:S01]  /*03c0*/  LDG.E.64 R22, desc[UR4][R8.64+0x18] ;  /* 0x0000180408167981 */ /* 0x000f22000c1e1b00 */
[----:B------:R-:W-:-:S06]  /*03d0*/  IMAD.WIDE R20, R0, 0x8, R24 ;  /* 0x0000000800147825 */ /* 0x000fcc00078e0218 */
[----:B------:R-:W4:Y:S01]  /*03e0*/  LDG.E.64 R20, desc[UR4][R20.64] ;  /* 0x0000000414147981 */ /* 0x000f22000c1e1b00 */
[----:B--2---:R-:W-:-:S03]  /*03f0*/  DFMA R14, R16, R14, R18 ;  /* 0x0000000e100e722b */ /* 0x004fc60000000012 */
[----:B------:R-:W2:Y:S04]  /*0400*/  LDG.E.64 R16, desc[UR4][R8.64+0x10] ;  /* 0x0000100408107981 */ /* 0x000ea8000c1e1b00 */
[----:B------:R-:W2:Y:S01]  /*0410*/  LDG.E.64 R18, desc[UR4][R24.64] ;  /* 0x0000000418127981 */ /* 0x000ea2000c1e1b00 */
[----:B------:R-:W-:Y:S01]  /*0420*/  IADD3 R26, PT, PT, R26, 0x8, RZ ;  /* 0x000000081a1a7810 */ /* 0x000fe20007ffe0ff */
[----:B---3--:R-:W-:-:S03]  /*0430*/  DFMA R10, R10, R12, R14 ;  /* 0x0000000c0a0a722b */ /* 0x008fc6000000000e */
[----:B------:R-:W-:Y:S02]  /*0440*/  ISETP.NE.AND P1, PT, R26, RZ, PT ;  /* 0x000000ff1a00720c */ /* 0x000fe40003f25270 */
[----:B------:R-:W-:-:S03]  /*0450*/  LEA R27, R0, R27, 0x3 ;  /* 0x0000001b001b7211 */ /* 0x000fc600078e18ff */
[----:B--2---:R-:W-:Y:S01]  /*0460*/  DFMA R18, R16, R18, R10 ;  /* 0x000000121012722b */ /* 0x004fe2000000000a */
[----:B------:R-:W-:-:S07]  /*0470*/  IADD3 R10, P2, PT, R8, 0x40, RZ ;  /* 0x00000040080a7810 */ /* 0x000fce0007f5e0ff */
[----:B----4-:R-:W-:Y:S01]  /*0480*/  DFMA R18, R22, R20, R18 ;  /* 0x000000141612722b */ /* 0x010fe20000000012 */
[----:B------:R-:W-:Y:S01]  /*0490*/  IMAD.X R11, RZ, RZ, R9, P2 ;  /* 0x000000ffff0b7224 */ /* 0x000fe200010e0609 */
[----:B------:R-:W-:Y:S09]  /*04a0*/  @P1 BRA `(.L_x_2) ;  /* 0xfffffffc005c1947 */ /* 0x000ff2000383ffff */
.L_x_1:
[----:B------:R-:W-:Y:S05]  /*04b0*/  @!P0 BRA `(.L_x_0) ;  /* 0x0000000000fc8947 */ /* 0x000fea0003800000 */
[----:B------:R-:W-:Y:S02]  /*04c0*/  ISETP.GE.U32.AND P1, PT, R4, 0x4, PT ;  /* 0x000000040400780c */ /* 0x000fe40003f26070 */
[----:B------:R-:W-:-:S04]  /*04d0*/  LOP3.LUT R26, R5, 0x3, RZ, 0xc0, !PT ;  /* 0x00000003051a7812 */ /* 0x000fc800078ec0ff */
[----:B------:R-:W-:-:S07]  /*04e0*/  ISETP.NE.AND P0, PT, R26, RZ, PT ;  /* 0x000000ff1a00720c */ /* 0x000fce0003f05270 */
[----:B------:R-:W-:Y:S06]  /*04f0*/  @!P1 BRA `(.L_x_3) ;  /* 0x00000000006c9947 */ /* 0x000fec0003800000 */
[----:B------:R-:W0:Y:S01]  /*0500*/  LDC.64 R24, c[0x0][0x380] ;  /* 0x0000e000ff187b82 */ /* 0x000e220000000a00 */
[----:B------:R-:W1:Y:S01]  /*0510*/  LDCU.64 UR6, c[0x0][0x380] ;  /* 0x00007000ff0677ac */ /* 0x000e620008000a00 */
[C---:B------:R-:W-:Y:S01]  /*0520*/  IMAD.IADD R9, R6.reuse, 0x1, R7 ;  /* 0x0000000106097824 */ /* 0x040fe200078e0207 */
[----:B------:R-:W-:Y:S01]  /*0530*/  IADD3 R4, P1, PT, R6, R7, RZ ;  /* 0x0000000706047210 */ /* 0x000fe20007f3e0ff */
[----:B------:R-:W-:-:S04]  /*0540*/  IMAD R13, R7, R0, R3 ;  /* 0x00000000070d7224 */ /* 0x000fc800078e0203 */
[----:B------:R-:W2:Y:S01]  /*0550*/  LDC.64 R10, c[0x0][0x388] ;  /* 0x0000e200ff0a7b82 */ /* 0x000ea20000000a00 */
[----:B0-----:R-:W-:-:S06]  /*0560*/  IMAD.WIDE.U32 R24, R9, 0x8, R24 ;  /* 0x0000000809187825 */ /* 0x001fcc00078e0018 */
[----:B------:R-:W3:Y:S01]  /*0570*/  LDG.E.64 R24, desc[UR4][R24.64] ;  /* 0x0000000418187981 */ /* 0x000ee2000c1e1b00 */
[----:B--2---:R-:W-:Y:S01]  /*0580*/  IMAD.WIDE R10, R13, 0x8, R10 ;  /* 0x000000080d0a7825 */ /* 0x004fe200078e020a */
[----:B------:R-:W-:Y:S02]  /*0590*/  IADD3.X R13, PT, PT, RZ, RZ, RZ, P1, !PT ;  /* 0x000000ffff0d7210 */ /* 0x000fe40000ffe4ff */
[----:B-1----:R-:W-:Y:S02]  /*05a0*/  LEA R28, P1, R4, UR6, 0x3 ;  /* 0x00000006041c7c11 */ /* 0x002fe4000f8218ff */
[----:B------:R-:W3:Y:S01]  /*05b0*/  LDG.E.64 R8, desc[UR4][R10.64] ;  /* 0x000000040a087981 */ /* 0x000ee2000c1e1b00 */
[----:B------:R-:W-:Y:S01]  /*05c0*/  IMAD.WIDE R14, R0, 0x8, R10 ;  /* 0x00000008000e7825 */ /* 0x000fe200078e020a */
[----:B------:R-:W-:-:S05]  /*05d0*/  LEA.HI.X R29, R4, UR7, R13, 0x3, P1 ;  /* 0x00000007041d7c11 */ /* 0x000fca00088f1c0d */
[----:B------:R-:W2:Y:S01]  /*05e0*/  LDG.E.64 R12, desc[UR4][R28.64+0x8] ;  /* 0x000008041c0c7981 */ /* 0x000ea2000c1e1b00 */
[----:B------:R-:W-:-:S03]  /*05f0*/  IMAD.WIDE R20, R0, 0x8, R14 ;  /* 0x0000000800147825 */ /* 0x000fc600078e020e */
[----:B------:R-:W2:Y:S04]  /*0600*/  LDG.E.64 R10, desc[UR4][R14.64] ;  /* 0x000000040e0a7981 */ /* 0x000ea8000c1e1b00 */
[----:B------:R-:W4:Y:S01]  /*0610*/  LDG.E.64 R16, desc[UR4][R20.64] ;  /* 0x0000000414107981 */ /* 0x000f22000c1e1b00 */
[----:B------:R-:W-:-:S03]  /*0620*/  IMAD.WIDE R22, R0, 0x8, R20 ;  /* 0x0000000800167825 */ /* 0x000fc600078e0214 */
[----:B------:R-:W4:Y:S04]  /*0630*/  LDG.E.64 R14, desc[UR4][R28.64+0x10] ;  /* 0x000010041c0e7981 */ /* 0x000f28000c1e1b00 */
[----:B------:R-:W5:Y:S04]  /*0640*/  LDG.E.64 R20, desc[UR4][R28.64+0x18] ;  /* 0x000018041c147981 */ /* 0x000f68000c1e1b00 */
[----:B------:R-:W5:Y:S01]  /*0650*/  LDG.E.64 R22, desc[UR4][R22.64] ;  /* 0x0000000416167981 */ /* 0x000f62000c1e1b00 */
[----:B------:R-:W-:Y:S01]  /*0660*/  VIADD R7, R7, 0x4 ;  /* 0x0000000407077836 */ /* 0x000fe20000000000 */
[----:B---3--:R-:W-:-:S08]  /*0670*/  DFMA R8, R24, R8, R18 ;  /* 0x000000081808722b */ /* 0x008fd00000000012 */
[----:B--2---:R-:W-:-:S08]  /*0680*/  DFMA R8, R12, R10, R8 ;  /* 0x0000000a0c08722b */ /* 0x004fd00000000008 */
[----:B----4-:R-:W-:-:S08]  /*0690*/  DFMA R8, R14, R16, R8 ;  /* 0x000000100e08722b */ /* 0x010fd00000000008 */
[----:B-----5:R-:W-:-:S11]  /*06a0*/  DFMA R18, R20, R22, R8 ;  /* 0x000000161412722b */ /* 0x020fd60000000008 */
.L_x_3:
[----:B------:R-:W-:Y:S05]  /*06b0*/  @!P0 BRA `(.L_x_0) ;  /* 0x00000000007c8947 */ /* 0x000fea0003800000 */
[----:B------:R-:W-:Y:S01]  /*06c0*/  ISETP.NE.AND P1, PT, R26, 0x1, PT ;  /* 0x000000011a00780c */ /* 0x000fe20003f25270 */
[----:B------:R-:W0:Y:S01]  /*06d0*/  LDC.64 R10, c[0x0][0x380] ;  /* 0x0000e000ff0a7b82 */ /* 0x000e220000000a00 */
[----:B------:R-:W-:-:S04]  /*06e0*/  LOP3.LUT R14, R5, 0x1, RZ, 0xc0, !PT ;  /* 0x00000001050e7812 */ /* 0x000fc800078ec0ff */
[----:B------:R-:W-:-:S03]  /*06f0*/  ISETP.NE.U32.AND P0, PT, R14, 0x1, PT ;  /* 0x000000010e00780c */ /* 0x000fc60003f05070 */
[----:B------:R-:W1:Y:S04]  /*0700*/  LDC.64 R20, c[0x0][0x388] ;  /* 0x0000e200ff147b82 */ /* 0x000e680000000a00 */
[CC--:B------:R-:W-:Y:S01]  /*0710*/  @P1 IADD3 R15, PT, PT, R6.reuse, R7.reuse, RZ ;  /* 0x00000007060f1210 */ /* 0x0c0fe20007ffe0ff */
[C---:B------:R-:W-:Y:S01]  /*0720*/  @P1 IMAD R17, R7.reuse, R0, R3 ;  /* 0x0000000007111224 */ /* 0x040fe200078e0203 */
[----:B------:R-:W-:Y:S01]  /*0730*/  @P1 IADD3 R16, P2, PT, R6, R7, RZ ;  /* 0x0000000706101210 */ /* 0x000fe20007f5e0ff */
[----:B------:R-:W-:Y:S01]  /*0740*/  @P1 VIADD R7, R7, 0x2 ;  /* 0x0000000207071836 */ /* 0x000fe20000000000 */
[----:B------:R-:W2:Y:S08]  /*0750*/  @P1 LDC.64 R8, c[0x0][0x380] ;  /* 0x0000e000ff081b82 */ /* 0x000eb00000000a00 */
[----:B------:R-:W3:Y:S01]  /*0760*/  LDC.64 R12, c[0x0][0x380] ;  /* 0x0000e000ff0c7b82 */ /* 0x000ee20000000a00 */
[----:B0-----:R-:W-:-:S06]  /*0770*/  @P1 IMAD.WIDE.U32 R14, R15, 0x8, R10 ;  /* 0x000000080f0e1825 */ /* 0x001fcc00078e000a */
[----:B------:R-:W4:Y:S01]  /*0780*/  @P1 LDG.E.64 R14, desc[UR4][R14.64] ;  /* 0x000000040e0e1981 */ /* 0x000f22000c1e1b00 */
[----:B------:R-:W0:Y:S01]  /*0790*/  LDC.64 R4, c[0x0][0x388] ;  /* 0x0000e200ff047b82 */ /* 0x000e220000000a00 */
[----:B-1----:R-:W-:Y:S01]  /*07a0*/  @P1 IMAD.WIDE R20, R17, 0x8, R20 ;  /* 0x0000000811141825 */ /* 0x002fe200078e0214 */
[----:B------:R-:W-:-:S04]  /*07b0*/  @P1 IADD3.X R17, PT, PT, RZ, RZ, RZ, P2, !PT ;  /* 0x000000ffff111210 */ /* 0x000fc800017fe4ff */
[----:B------:R-:W4:Y:S01]  /*07c0*/  @P1 LDG.E.64 R10, desc[UR4][R20.64] ;  /* 0x00000004140a1981 */ /* 0x000f22000c1e1b00 */
[----:B--2---:R-:W-:Y:S01]  /*07d0*/  @P1 LEA R8, P2, R16, R8, 0x3 ;  /* 0x0000000810081211 */ /* 0x004fe200078418ff */
[----:B------:R-:W-:-:S03]  /*07e0*/  @P1 IMAD.WIDE R22, R0, 0x8, R20 ;  /* 0x0000000800161825 */ /* 0x000fc600078e0214 */
[----:B------:R-:W-:Y:S01]  /*07f0*/  @P1 LEA.HI.X R9, R16, R9, R17, 0x3, P2 ;  /* 0x0000000910091211 */ /* 0x000fe200010f1c11 */
[----:B------:R-:W-:Y:S01]  /*0800*/  @!P0 IMAD R25, R7, R0, R3 ;  /* 0x0000000007198224 */ /* 0x000fe200078e0203 */
[----:B------:R-:W-:Y:S02]  /*0810*/  @!P0 IADD3 R17, PT, PT, R6, R7, RZ ;  /* 0x0000000706118210 */ /* 0x000fe40007ffe0ff */
[----:B------:R-:W2:Y:S04]  /*0820*/  @P1 LDG.E.64 R6, desc[UR4][R22.64] ;  /* 0x0000000416061981 */ /* 0x000ea8000c1e1b00 */
[----:B------:R-:W2:Y:S01]  /*0830*/  @P1 LDG.E.64 R8, desc[UR4][R8.64+0x8] ;  /* 0x0000080408081981 */ /* 0x000ea2000c1e1b00 */
[----:B---3--:R-:W-:-:S04]  /*0840*/  @!P0 IMAD.WIDE.U32 R12, R17, 0x8, R12 ;  /* 0x00000008110c8825 */ /* 0x008fc800078e000c */
[----:B0-----:R-:W-:Y:S02]  /*0850*/  @!P0 IMAD.WIDE R4, R25, 0x8, R4 ;  /* 0x0000000819048825 */ /* 0x001fe400078e0204 */
[----:B------:R-:W3:Y:S04]  /*0860*/  @!P0 LDG.E.64 R12, desc[UR4][R12.64] ;  /* 0x000000040c0c8981 */ /* 0x000ee8000c1e1b00 */
[----:B------:R-:W3:Y:S01]  /*0870*/  @!P0 LDG.E.64 R4, desc[UR4][R4.64] ;  /* 0x0000000404048981 */ /* 0x000ee2000c1e1b00 */
[----:B----4-:R-:W-:-:S08]  /*0880*/  @P1 DFMA R10, R14, R10, R18 ;  /* 0x0000000a0e0a122b */ /* 0x010fd00000000012 */
[----:B--2---:R-:W-:-:S08]  /*0890*/  @P1 DFMA R18, R8, R6, R10 ;  /* 0x000000060812122b */ /* 0x004fd0000000000a */
[----:B---3--:R-:W-:-:S11]  /*08a0*/  @!P0 DFMA R18, R12, R4, R18 ;  /* 0x000000040c12822b */ /* 0x008fd60000000012 */
.L_x_0:
[----:B------:R-:W0:Y:S01]  /*08b0*/  LDC.64 R4, c[0x0][0x390] ;  /* 0x0000e400ff047b82 */ /* 0x000e220000000a00 */
[----:B------:R-:W-:-:S04]  /*08c0*/  IMAD R3, R2, R0, R3 ;  /* 0x0000000002037224 */ /* 0x000fc800078e0203 */
[----:B0-----:R-:W-:-:S05]  /*08d0*/  IMAD.WIDE R2, R3, 0x8, R4 ;  /* 0x0000000803027825 */ /* 0x001fca00078e0204 */
[----:B------:R-:W-:Y:S01]  /*08e0*/  STG.E.64 desc[UR4][R2.64], R18 ;  /* 0x0000001202007986 */ /* 0x000fe2000c101b04 */
[----:B------:R-:W-:Y:S05]  /*08f0*/  EXIT ;  /* 0x000000000000794d */ /* 0x000fea0003800000 */
.L_x_4:
[----:B------:R-:W-:-:S00]  /*0900*/  BRA `(.L_x_4) ;  /* 0xfffffffc00fc7947 */ /* 0x000fc0000383ffff */
[----:B------:R-:W-:-:S00]  /*0910*/  NOP ;  /* 0x0000000000007918 */ /* 0x000fc00000000000 */
        /* <DEDUP_REMOVED lines=14> */
.L_x_5:


//--------------------- .nv.shared.reserved.0     --------------------------
	.section	.nv.shared.reserved.0,"aw",@nobits
	.weak		__nv_reservedSMEM_offset_0_alias
	.size		__nv_reservedSMEM_offset_0_alias, 0, 64
	.other		__nv_reservedSMEM_offset_0_alias,@"STO_CUDA_RESERVED_SHARED STV_DEFAULT"
__nv_reservedSMEM_offset_0_alias:
	.zero		0
	.zero		64


//--------------------- .nv.constant0._Z15MatrixMulKernelPdS_S_iii --------------------------
	.section	.nv.constant0._Z15MatrixMulKernelPdS_S_iii,"a",@progbits
	.sectionflags	@""
	.align	4
.nv.constant0._Z15MatrixMulKernelPdS_S_iii:
	.zero		932


//--------------------- SYMBOLS --------------------------

	.type		.nv.reservedSmem.offset0,@object
	.size		.nv.reservedSmem.offset0,0x4
